//
// Generated by NVIDIA NVVM Compiler
//
// Compiler Build ID: CL-36424714
// Cuda compilation tools, release 13.0, V13.0.88
// Based on NVVM 20.0.0
//

.version 9.0
.target sm_100
.address_size 64

	// .globl	_Z9transposePfS_
// _ZZ9transposePfS_E5chunk has been demoted

.visible .entry _Z9transposePfS_(
	.param .u64 .ptr .align 1 _Z9transposePfS__param_0,
	.param .u64 .ptr .align 1 _Z9transposePfS__param_1
)
{
	.reg .pred 	%p<7>;
	.reg .b32 	%r<22>;
	.reg .b32 	%f<3>;
	.reg .b64 	%rd<9>;
	// demoted variable
	.shared .align 4 .b8 _ZZ9transposePfS_E5chunk[4224];
	ld.param.u64 	%rd1, [_Z9transposePfS__param_0];
	ld.param.u64 	%rd2, [_Z9transposePfS__param_1];
	mov.u32 	%r9, %ctaid.x;
	shl.b32 	%r1, %r9, 5;
	mov.u32 	%r2, %tid.x;
	add.s32 	%r3, %r1, %r2;
	mov.u32 	%r10, %ctaid.y;
	shl.b32 	%r4, %r10, 5;
	mov.u32 	%r5, %tid.y;
	add.s32 	%r11, %r4, %r5;
	setp.gt.s32 	%p1, %r3, 10258;
	setp.gt.u32 	%p2, %r11, 10383;
	or.pred  	%p3, %p1, %p2;
	@%p3 bra 	$L__BB0_2;
	cvta.to.global.u64 	%rd3, %rd1;
	mad.lo.s32 	%r12, %r11, 10259, %r3;
	mul.wide.s32 	%rd4, %r12, 4;
	add.s64 	%rd5, %rd3, %rd4;
	ld.global.f32 	%f1, [%rd5];
	mov.u32 	%r13, _ZZ9transposePfS_E5chunk;
	mad.lo.s32 	%r14, %r5, 132, %r13;
	shl.b32 	%r15, %r2, 2;
	add.s32 	%r16, %r14, %r15;
	st.shared.f32 	[%r16], %f1;
$L__BB0_2:
	bar.sync 	0;
	add.s32 	%r7, %r4, %r2;
	add.s32 	%r8, %r1, %r5;
	setp.gt.u32 	%p4, %r7, 10383;
	setp.gt.s32 	%p5, %r8, 10258;
	or.pred  	%p6, %p4, %p5;
	@%p6 bra 	$L__BB0_4;
	mov.u32 	%r17, _ZZ9transposePfS_E5chunk;
	mad.lo.s32 	%r18, %r2, 132, %r17;
	shl.b32 	%r19, %r5, 2;
	add.s32 	%r20, %r18, %r19;
	ld.shared.f32 	%f2, [%r20];
	mad.lo.s32 	%r21, %r8, 10384, %r7;
	cvta.to.global.u64 	%rd6, %rd2;
	mul.wide.s32 	%rd7, %r21, 4;
	add.s64 	%rd8, %rd6, %rd7;
	st.global.f32 	[%rd8], %f2;
$L__BB0_4:
	ret;

}


// ===== COMPILED SASS (sm_100) =====

	.target	sm_100

	.elftype	@"ET_EXEC"


//--------------------- .note.nv.tkinfo           --------------------------
	.section	.note.nv.tkinfo,"",@"SHT_NOTE"
	.sectionflags	@"SHF_NOTE_NV_TKINFO"
	.tkinfo
        /*0018*/ 	.word	0x00000002
        /*0030*/ 	.string	""
        /*0030*/ 	.string	"ptxas"
        /*0030*/ 	.string	"Cuda compilation tools, release 13.0, V13.0.88"
        /*0030*/ 	.string	"Build cuda_13.0.r13.0/compiler.36424714_0"
        /*0030*/ 	.string	"-arch sm_100 -m 64 "



//--------------------- .note.nv.cuinfo           --------------------------
	.section	.note.nv.cuinfo,"",@"SHT_NOTE"
	.sectionflags	@"SHF_NOTE_NV_CUINFO"
        /*0018*/ 	.short	0x0002
        /*001a*/ 	.short	0x0064
        /*001c*/ 	.short	0x0082
	.zero		2


//--------------------- .nv.info                  --------------------------
	.section	.nv.info,"",@"SHT_CUDA_INFO"
	.align	4


	//----- nvinfo : EIATTR_REGCOUNT
	.align		4
        /*0000*/ 	.byte	0x04, 0x2f
        /*0002*/ 	.short	(.L_1 - .L_0)
	.align		4
.L_0:
        /*0004*/ 	.word	index@(_Z9transposePfS_)
        /*0008*/ 	.word	0x0000000c


	//----- nvinfo : EIATTR_FRAME_SIZE
	.align		4
.L_1:
        /*000c*/ 	.byte	0x04, 0x11
        /*000e*/ 	.short	(.L_3 - .L_2)
	.align		4
.L_2:
        /*0010*/ 	.word	index@(_Z9transposePfS_)
        /*0014*/ 	.word	0x00000000


	//----- nvinfo : EIATTR_MIN_STACK_SIZE
	.align		4
.L_3:
        /*0018*/ 	.byte	0x04, 0x12
        /*001a*/ 	.short	(.L_5 - .L_4)
	.align		4
.L_4:
        /*001c*/ 	.word	index@(_Z9transposePfS_)
        /*0020*/ 	.word	0x00000000
.L_5:


//--------------------- .nv.compat                --------------------------
	.section	.nv.compat,"",@"SHT_CUDA_COMPAT_INFO"
	.align	4
        /*0000*/ 	.byte	0x02, 0x09, 0x00, 0x00, 0x02, 0x02, 0x01, 0x00, 0x02, 0x05, 0x05, 0x00, 0x03, 0x07, 0x01, 0x01
        /*0010*/ 	.byte	0x02, 0x03, 0x00, 0x00, 0x02, 0x06, 0x01, 0x00, 0x04, 0x0b, 0x08, 0x00, 0x09, 0x00, 0x00, 0x00
        /*0020*/ 	.byte	0x00, 0x00, 0x00, 0x00


//--------------------- .nv.info._Z9transposePfS_ --------------------------
	.section	.nv.info._Z9transposePfS_,"",@"SHT_CUDA_INFO"
	.sectionflags	@""
	.align	4


	//----- nvinfo : EIATTR_CUDA_API_VERSION
	.align		4
        /*0000*/ 	.byte	0x04, 0x37
        /*0002*/ 	.short	(.L_7 - .L_6)
.L_6:
        /*0004*/ 	.word	0x00000082


	//----- nvinfo : EIATTR_KPARAM_INFO
	.align		4
.L_7:
        /*0008*/ 	.byte	0x04, 0x17
        /*000a*/ 	.short	(.L_9 - .L_8)
.L_8:
        /*000c*/ 	.word	0x00000000
        /*0010*/ 	.short	0x0001
        /*0012*/ 	.short	0x0008
        /*0014*/ 	.byte	0x00, 0xf5, 0x21, 0x00


	//----- nvinfo : EIATTR_KPARAM_INFO
	.align		4
.L_9:
        /*0018*/ 	.byte	0x04, 0x17
        /*001a*/ 	.short	(.L_11 - .L_10)
.L_10:
        /*001c*/ 	.word	0x00000000
        /*0020*/ 	.short	0x0000
        /*0022*/ 	.short	0x0000
        /*0024*/ 	.byte	0x00, 0xf5, 0x21, 0x00


	//----- nvinfo : EIATTR_SPARSE_MMA_MASK
	.align		4
.L_11:
        /*0028*/ 	.byte	0x03, 0x50
        /*002a*/ 	.short	0x0000


	//----- nvinfo : EIATTR_MAXREG_COUNT
	.align		4
        /*002c*/ 	.byte	0x03, 0x1b
        /*002e*/ 	.short	0x00ff


	//----- nvinfo : EIATTR_NUM_BARRIERS
	.align		4
        /*0030*/ 	.byte	0x02, 0x4c
        /*0032*/ 	.byte	0x01
	.zero		1


	//----- nvinfo : EIATTR_MERCURY_ISA_VERSION
	.align		4
        /*0034*/ 	.byte	0x03, 0x5f
        /*0036*/ 	.short	0x0101


	//----- nvinfo : EIATTR_VRC_CTA_INIT_COUNT
	.align		4
        /*0038*/ 	.byte	0x02, 0x4a
	.zero		1
	.zero		1


	//----- nvinfo : EIATTR_EXIT_INSTR_OFFSETS
	.align		4
        /*003c*/ 	.byte	0x04, 0x1c
        /*003e*/ 	.short	(.L_13 - .L_12)


	//   ....[0]....
.L_12:
        /*0040*/ 	.word	0x00000190


	//   ....[1]....
        /*0044*/ 	.word	0x00000240


	//----- nvinfo : EIATTR_CBANK_PARAM_SIZE
	.align		4
.L_13:
        /*0048*/ 	.byte	0x03, 0x19
        /*004a*/ 	.short	0x0010


	//----- nvinfo : EIATTR_PARAM_CBANK
	.align		4
        /*004c*/ 	.byte	0x04, 0x0a
        /*004e*/ 	.short	(.L_15 - .L_14)
	.align		4
.L_14:
        /*0050*/ 	.word	index@(.nv.constant0._Z9transposePfS_)
        /*0054*/ 	.short	0x0380
        /*0056*/ 	.short	0x0010


	//----- nvinfo : EIATTR_SW_WAR
	.align		4
.L_15:
        /*0058*/ 	.byte	0x04, 0x36
        /*005a*/ 	.short	(.L_17 - .L_16)
.L_16:
        /*005c*/ 	.word	0x00000008
.L_17:


//--------------------- .nv.callgraph             --------------------------
	.section	.nv.callgraph,"",@"SHT_CUDA_CALLGRAPH"
	.align	4
	.sectionentsize	8
	.align		4
        /*0000*/ 	.word	0x00000000
	.align		4
        /*0004*/ 	.word	0xffffffff
	.align		4
        /*0008*/ 	.word	0x00000000
	.align		4
        /*000c*/ 	.word	0xfffffffe
	.align		4
        /*0010*/ 	.word	0x00000000
	.align		4
        /*0014*/ 	.word	0xfffffffd
	.align		4
        /*0018*/ 	.word	0x00000000
	.align		4
        /*001c*/ 	.word	0xfffffffc


//--------------------- .text._Z9transposePfS_    --------------------------
	.section	.text._Z9transposePfS_,"ax",@progbits
	.align	128
        .global         _Z9transposePfS_
        .type           _Z9transposePfS_,@function
        .size           _Z9transposePfS_,(.L_x_1 - _Z9transposePfS_)
        .other          _Z9transposePfS_,@"STO_CUDA_ENTRY STV_DEFAULT"
_Z9transposePfS_:
.text._Z9transposePfS_:
[----:B------:R-:W-:Y:S01]  /*0000*/  LDC R1, c[0x0][0x37c] ;  /* 0x0000df00ff017b82 */ /* 0x000fe20000000800 */
[----:B------:R-:W0:Y:S01]  /*0010*/  S2R R8, SR_TID.Y ;  /* 0x0000000000087919 */ /* 0x000e220000002200 */
[----:B------:R-:W1:Y:S01]  /*0020*/  LDCU.64 UR4, c[0x0][0x358] ;  /* 0x00006b00ff0477ac */ /* 0x000e620008000a00 */
[----:B------:R-:W0:Y:S01]  /*0030*/  S2R R9, SR_CTAID.Y ;  /* 0x0000000000097919 */ /* 0x000e220000002600 */
[----:B------:R-:W2:Y:S01]  /*0040*/  S2R R7, SR_CTAID.X ;  /* 0x0000000000077919 */ /* 0x000ea20000002500 */
[----:B------:R-:W2:Y:S01]  /*0050*/  S2R R6, SR_TID.X ;  /* 0x0000000000067919 */ /* 0x000ea20000002100 */
[----:B0-----:R-:W-:-:S05]  /*0060*/  IMAD R5, R9, 0x20, R8 ;  /* 0x0000002009057824 */ /* 0x001fca00078e0208 */
[----:B------:R-:W-:Y:S01]  /*0070*/  ISETP.GT.U32.AND P0, PT, R5, 0x288f, PT ;  /* 0x0000288f0500780c */ /* 0x000fe20003f04070 */
[----:B--2---:R-:W-:-:S05]  /*0080*/  IMAD R0, R7, 0x20, R6 ;  /* 0x0000002007007824 */ /* 0x004fca00078e0206 */
[----:B------:R-:W-:-:S13]  /*0090*/  ISETP.GT.OR P0, PT, R0, 0x2812, P0 ;  /* 0x000028120000780c */ /* 0x000fda0000704670 */
[----:B------:R-:W0:Y:S01]  /*00a0*/  @!P0 LDC.64 R2, c[0x0][0x380] ;  /* 0x0000e000ff028b82 */ /* 0x000e220000000a00 */
[----:B------:R-:W-:-:S04]  /*00b0*/  @!P0 IMAD R5, R5, 0x2813, R0 ;  /* 0x0000281305058824 */ /* 0x000fc800078e0200 */
[----:B0-----:R-:W-:-:S06]  /*00c0*/  @!P0 IMAD.WIDE R2, R5, 0x4, R2 ;  /* 0x0000000405028825 */ /* 0x001fcc00078e0202 */
[----:B-1----:R-:W2:Y:S01]  /*00d0*/  @!P0 LDG.E R2, desc[UR4][R2.64] ;  /* 0x0000000402028981 */ /* 0x002ea2000c1e1900 */
[----:B------:R-:W-:Y:S01]  /*00e0*/  @!P0 MOV R0, 0x400 ;  /* 0x0000040000008802 */ /* 0x000fe20000000f00 */
[----:B------:R-:W-:Y:S01]  /*00f0*/  IMAD R4, R9, 0x20, R6 ;  /* 0x0000002009047824 */ /* 0x000fe200078e0206 */
[----:B------:R-:W-:Y:S01]  /*0100*/  LEA R7, R7, R8, 0x5 ;  /* 0x0000000807077211 */ /* 0x000fe200078e28ff */
[----:B------:R-:W0:Y:S03]  /*0110*/  @!P0 S2R R5, SR_CgaCtaId ;  /* 0x0000000000058919 */ /* 0x000e260000008800 */
[----:B------:R-:W-:-:S04]  /*0120*/  ISETP.GT.AND P1, PT, R7, 0x2812, PT ;  /* 0x000028120700780c */ /* 0x000fc80003f24270 */
[----:B------:R-:W-:Y:S02]  /*0130*/  ISETP.GT.U32.OR P1, PT, R4, 0x288f, P1 ;  /* 0x0000288f0400780c */ /* 0x000fe40000f24470 */
[----:B0-----:R-:W-:-:S05]  /*0140*/  @!P0 LEA R0, R5, R0, 0x18 ;  /* 0x0000000005008211 */ /* 0x001fca00078ec0ff */
[----:B------:R-:W-:-:S05]  /*0150*/  @!P0 IMAD R0, R8, 0x84, R0 ;  /* 0x0000008408008824 */ /* 0x000fca00078e0200 */
[----:B------:R-:W-:-:S05]  /*0160*/  @!P0 LEA R5, R6, R0, 0x2 ;  /* 0x0000000006058211 */ /* 0x000fca00078e10ff */
[----:B--2---:R0:W-:Y:S01]  /*0170*/  @!P0 STS [R5], R2 ;  /* 0x0000000205008388 */ /* 0x0041e20000000800 */
[----:B------:R-:W-:Y:S06]  /*0180*/  BAR.SYNC.DEFER_BLOCKING 0x0 ;  /* 0x0000000000007b1d */ /* 0x000fec0000010000 */
[----:B------:R-:W-:Y:S05]  /*0190*/  @P1 EXIT ;  /* 0x000000000000194d */ /* 0x000fea0003800000 */
[----:B------:R-:W1:Y:S01]  /*01a0*/  S2R R3, SR_CgaCtaId ;  /* 0x0000000000037919 */ /* 0x000e620000008800 */
[----:B------:R-:W-:Y:S01]  /*01b0*/  MOV R0, 0x400 ;  /* 0x0000040000007802 */ /* 0x000fe20000000f00 */
[----:B------:R-:W-:-:S03]  /*01c0*/  IMAD R7, R7, 0x2890, R4 ;  /* 0x0000289007077824 */ /* 0x000fc600078e0204 */
[----:B-1----:R-:W-:-:S05]  /*01d0*/  LEA R3, R3, R0, 0x18 ;  /* 0x0000000003037211 */ /* 0x002fca00078ec0ff */
[----:B------:R-:W-:Y:S02]  /*01e0*/  IMAD R0, R6, 0x84, R3 ;  /* 0x0000008406007824 */ /* 0x000fe400078e0203 */
[----:B0-----:R-:W0:Y:S02]  /*01f0*/  LDC.64 R2, c[0x0][0x388] ;  /* 0x0000e200ff027b82 */ /* 0x001e240000000a00 */
[----:B------:R-:W-:-:S05]  /*0200*/  IMAD R0, R8, 0x4, R0 ;  /* 0x0000000408007824 */ /* 0x000fca00078e0200 */
[----:B------:R-:W1:Y:S01]  /*0210*/  LDS R5, [R0] ;  /* 0x0000000000057984 */ /* 0x000e620000000800 */
[----:B0-----:R-:W-:-:S05]  /*0220*/  IMAD.WIDE R2, R7, 0x4, R2 ;  /* 0x0000000407027825 */ /* 0x001fca00078e0202 */
[----:B-1----:R-:W-:Y:S01]  /*0230*/  STG.E desc[UR4][R2.64], R5 ;  /* 0x0000000502007986 */ /* 0x002fe2000c101904 */
[----:B------:R-:W-:Y:S05]  /*0240*/  EXIT ;  /* 0x000000000000794d */ /* 0x000fea0003800000 */
.L_x_0:
[----:B------:R-:W-:-:S00]  /*0250*/  BRA `(.L_x_0) ;  /* 0xfffffffc00fc7947 */ /* 0x000fc0000383ffff */
[----:B------:R-:W-:-:S00]  /*0260*/  NOP ;  /* 0x0000000000007918 */ /* 0x000fc00000000000 */
        /* <DEDUP_REMOVED lines=9> */
.L_x_1:


//--------------------- .nv.shared._Z9transposePfS_ --------------------------
	.section	.nv.shared._Z9transposePfS_,"aw",@nobits
	.sectionflags	@""
	.align	4
.nv.shared._Z9transposePfS_:
	.zero		5248


//--------------------- .nv.shared.reserved.0     --------------------------
	.section	.nv.shared.reserved.0,"aw",@nobits
	.weak		__nv_reservedSMEM_offset_0_alias
	.size		__nv_reservedSMEM_offset_0_alias, 0, 64
	.other		__nv_reservedSMEM_offset_0_alias,@"STO_CUDA_RESERVED_SHARED STV_DEFAULT"
__nv_reservedSMEM_offset_0_alias:
	.zero		0
	.zero		64


//--------------------- .nv.constant0._Z9transposePfS_ --------------------------
	.section	.nv.constant0._Z9transposePfS_,"a",@progbits
	.sectionflags	@""
	.align	4
.nv.constant0._Z9transposePfS_:
	.zero		912


//--------------------- SYMBOLS --------------------------

	.type		.nv.reservedSmem.offset0,@object
	.size		.nv.reservedSmem.offset0,0x4
	.type		.nv.reservedSmem.cap,@object
	.size		.nv.reservedSmem.cap,0x4
